//
// Generated by NVIDIA NVVM Compiler
//
// Compiler Build ID: CL-36424714
// Cuda compilation tools, release 13.0, V13.0.88
// Based on NVVM 20.0.0
//

.version 9.0
.target sm_100
.address_size 64

	// .globl	_Z18scan_with_additionPjS_i
.extern .shared .align 16 .b8 smem[];

.visible .entry _Z18scan_with_additionPjS_i(
	.param .u64 .ptr .align 1 _Z18scan_with_additionPjS_i_param_0,
	.param .u64 .ptr .align 1 _Z18scan_with_additionPjS_i_param_1,
	.param .u32 _Z18scan_with_additionPjS_i_param_2
)
{
	.reg .pred 	%p<7>;
	.reg .b32 	%r<27>;
	.reg .b64 	%rd<11>;

	ld.param.u64 	%rd3, [_Z18scan_with_additionPjS_i_param_0];
	ld.param.u64 	%rd2, [_Z18scan_with_additionPjS_i_param_1];
	ld.param.u32 	%r11, [_Z18scan_with_additionPjS_i_param_2];
	cvta.to.global.u64 	%rd1, %rd3;
	mov.u32 	%r1, %tid.x;
	mov.u32 	%r2, %ctaid.x;
	mov.u32 	%r26, %ntid.x;
	mul.lo.s32 	%r13, %r26, %r2;
	shl.b32 	%r14, %r13, 1;
	add.s32 	%r4, %r14, %r1;
	setp.ge.u32 	%p1, %r4, %r11;
	mov.b32 	%r25, 0;
	@%p1 bra 	$L__BB0_2;
	mul.wide.u32 	%rd4, %r4, 4;
	add.s64 	%rd5, %rd1, %rd4;
	ld.global.u32 	%r25, [%rd5];
$L__BB0_2:
	shl.b32 	%r15, %r1, 2;
	mov.u32 	%r16, smem;
	add.s32 	%r7, %r16, %r15;
	st.shared.u32 	[%r7], %r25;
	add.s32 	%r8, %r4, %r26;
	setp.ge.u32 	%p2, %r8, %r11;
	@%p2 bra 	$L__BB0_4;
	mul.wide.u32 	%rd6, %r8, 4;
	add.s64 	%rd7, %rd1, %rd6;
	ld.global.u32 	%r17, [%rd7];
	add.s32 	%r18, %r25, %r17;
	st.shared.u32 	[%r7], %r18;
$L__BB0_4:
	bar.sync 	0;
	setp.lt.u32 	%p3, %r26, 2;
	@%p3 bra 	$L__BB0_8;
$L__BB0_5:
	shr.u32 	%r10, %r26, 1;
	setp.ge.u32 	%p4, %r1, %r10;
	@%p4 bra 	$L__BB0_7;
	shl.b32 	%r19, %r10, 2;
	add.s32 	%r20, %r7, %r19;
	ld.shared.u32 	%r21, [%r20];
	ld.shared.u32 	%r22, [%r7];
	add.s32 	%r23, %r22, %r21;
	st.shared.u32 	[%r7], %r23;
$L__BB0_7:
	bar.sync 	0;
	setp.gt.u32 	%p5, %r26, 3;
	mov.u32 	%r26, %r10;
	@%p5 bra 	$L__BB0_5;
$L__BB0_8:
	setp.ne.s32 	%p6, %r1, 0;
	@%p6 bra 	$L__BB0_10;
	ld.shared.u32 	%r24, [smem];
	cvta.to.global.u64 	%rd8, %rd2;
	mul.wide.u32 	%rd9, %r2, 4;
	add.s64 	%rd10, %rd8, %rd9;
	st.global.u32 	[%rd10], %r24;
$L__BB0_10:
	ret;

}


// ===== COMPILED SASS (sm_100) =====

	.target	sm_100

	.elftype	@"ET_EXEC"


//--------------------- .note.nv.tkinfo           --------------------------
	.section	.note.nv.tkinfo,"",@"SHT_NOTE"
	.sectionflags	@"SHF_NOTE_NV_TKINFO"
	.tkinfo
        /*0018*/ 	.word	0x00000002
        /*0030*/ 	.string	""
        /*0030*/ 	.string	"ptxas"
        /*0030*/ 	.string	"Cuda compilation tools, release 13.0, V13.0.88"
        /*0030*/ 	.string	"Build cuda_13.0.r13.0/compiler.36424714_0"
        /*0030*/ 	.string	"-arch sm_100 -m 64 "



//--------------------- .note.nv.cuinfo           --------------------------
	.section	.note.nv.cuinfo,"",@"SHT_NOTE"
	.sectionflags	@"SHF_NOTE_NV_CUINFO"
        /*0018*/ 	.short	0x0002
        /*001a*/ 	.short	0x0064
        /*001c*/ 	.short	0x0082
	.zero		2


//--------------------- .nv.info                  --------------------------
	.section	.nv.info,"",@"SHT_CUDA_INFO"
	.align	4


	//----- nvinfo : EIATTR_REGCOUNT
	.align		4
        /*0000*/ 	.byte	0x04, 0x2f
        /*0002*/ 	.short	(.L_1 - .L_0)
	.align		4
.L_0:
        /*0004*/ 	.word	index@(_Z18scan_with_additionPjS_i)
        /*0008*/ 	.word	0x00000010


	//----- nvinfo : EIATTR_FRAME_SIZE
	.align		4
.L_1:
        /*000c*/ 	.byte	0x04, 0x11
        /*000e*/ 	.short	(.L_3 - .L_2)
	.align		4
.L_2:
        /*0010*/ 	.word	index@(_Z18scan_with_additionPjS_i)
        /*0014*/ 	.word	0x00000000


	//----- nvinfo : EIATTR_MIN_STACK_SIZE
	.align		4
.L_3:
        /*0018*/ 	.byte	0x04, 0x12
        /*001a*/ 	.short	(.L_5 - .L_4)
	.align		4
.L_4:
        /*001c*/ 	.word	index@(_Z18scan_with_additionPjS_i)
        /*0020*/ 	.word	0x00000000
.L_5:


//--------------------- .nv.compat                --------------------------
	.section	.nv.compat,"",@"SHT_CUDA_COMPAT_INFO"
	.align	4
        /*0000*/ 	.byte	0x02, 0x09, 0x00, 0x00, 0x02, 0x02, 0x01, 0x00, 0x02, 0x05, 0x05, 0x00, 0x03, 0x07, 0x01, 0x01
        /*0010*/ 	.byte	0x02, 0x03, 0x00, 0x00, 0x02, 0x06, 0x01, 0x00, 0x04, 0x0b, 0x08, 0x00, 0x09, 0x00, 0x00, 0x00
        /*0020*/ 	.byte	0x00, 0x00, 0x00, 0x00


//--------------------- .nv.info._Z18scan_with_additionPjS_i --------------------------
	.section	.nv.info._Z18scan_with_additionPjS_i,"",@"SHT_CUDA_INFO"
	.sectionflags	@""
	.align	4


	//----- nvinfo : EIATTR_CUDA_API_VERSION
	.align		4
        /*0000*/ 	.byte	0x04, 0x37
        /*0002*/ 	.short	(.L_7 - .L_6)
.L_6:
        /*0004*/ 	.word	0x00000082


	//----- nvinfo : EIATTR_KPARAM_INFO
	.align		4
.L_7:
        /*0008*/ 	.byte	0x04, 0x17
        /*000a*/ 	.short	(.L_9 - .L_8)
.L_8:
        /*000c*/ 	.word	0x00000000
        /*0010*/ 	.short	0x0002
        /*0012*/ 	.short	0x0010
        /*0014*/ 	.byte	0x00, 0xf0, 0x11, 0x00


	//----- nvinfo : EIATTR_KPARAM_INFO
	.align		4
.L_9:
        /*0018*/ 	.byte	0x04, 0x17
        /*001a*/ 	.short	(.L_11 - .L_10)
.L_10:
        /*001c*/ 	.word	0x00000000
        /*0020*/ 	.short	0x0001
        /*0022*/ 	.short	0x0008
        /*0024*/ 	.byte	0x00, 0xf5, 0x21, 0x00


	//----- nvinfo : EIATTR_KPARAM_INFO
	.align		4
.L_11:
        /*0028*/ 	.byte	0x04, 0x17
        /*002a*/ 	.short	(.L_13 - .L_12)
.L_12:
        /*002c*/ 	.word	0x00000000
        /*0030*/ 	.short	0x0000
        /*0032*/ 	.short	0x0000
        /*0034*/ 	.byte	0x00, 0xf5, 0x21, 0x00


	//----- nvinfo : EIATTR_SPARSE_MMA_MASK
	.align		4
.L_13:
        /*0038*/ 	.byte	0x03, 0x50
        /*003a*/ 	.short	0x0000


	//----- nvinfo : EIATTR_MAXREG_COUNT
	.align		4
        /*003c*/ 	.byte	0x03, 0x1b
        /*003e*/ 	.short	0x00ff


	//----- nvinfo : EIATTR_NUM_BARRIERS
	.align		4
        /*0040*/ 	.byte	0x02, 0x4c
        /*0042*/ 	.byte	0x01
	.zero		1


	//----- nvinfo : EIATTR_MERCURY_ISA_VERSION
	.align		4
        /*0044*/ 	.byte	0x03, 0x5f
        /*0046*/ 	.short	0x0101


	//----- nvinfo : EIATTR_VRC_CTA_INIT_COUNT
	.align		4
        /*0048*/ 	.byte	0x02, 0x4a
	.zero		1
	.zero		1


	//----- nvinfo : EIATTR_EXIT_INSTR_OFFSETS
	.align		4
        /*004c*/ 	.byte	0x04, 0x1c
        /*004e*/ 	.short	(.L_15 - .L_14)


	//   ....[0]....
.L_14:
        /*0050*/ 	.word	0x00000290


	//   ....[1]....
        /*0054*/ 	.word	0x00000310


	//----- nvinfo : EIATTR_CBANK_PARAM_SIZE
	.align		4
.L_15:
        /*0058*/ 	.byte	0x03, 0x19
        /*005a*/ 	.short	0x0014


	//----- nvinfo : EIATTR_PARAM_CBANK
	.align		4
        /*005c*/ 	.byte	0x04, 0x0a
        /*005e*/ 	.short	(.L_17 - .L_16)
	.align		4
.L_16:
        /*0060*/ 	.word	index@(.nv.constant0._Z18scan_with_additionPjS_i)
        /*0064*/ 	.short	0x0380
        /*0066*/ 	.short	0x0014


	//----- nvinfo : EIATTR_SW_WAR
	.align		4
.L_17:
        /*0068*/ 	.byte	0x04, 0x36
        /*006a*/ 	.short	(.L_19 - .L_18)
.L_18:
        /*006c*/ 	.word	0x00000008
.L_19:


//--------------------- .nv.callgraph             --------------------------
	.section	.nv.callgraph,"",@"SHT_CUDA_CALLGRAPH"
	.align	4
	.sectionentsize	8
	.align		4
        /*0000*/ 	.word	0x00000000
	.align		4
        /*0004*/ 	.word	0xffffffff
	.align		4
        /*0008*/ 	.word	0x00000000
	.align		4
        /*000c*/ 	.word	0xfffffffe
	.align		4
        /*0010*/ 	.word	0x00000000
	.align		4
        /*0014*/ 	.word	0xfffffffd
	.align		4
        /*0018*/ 	.word	0x00000000
	.align		4
        /*001c*/ 	.word	0xfffffffc


//--------------------- .text._Z18scan_with_additionPjS_i --------------------------
	.section	.text._Z18scan_with_additionPjS_i,"ax",@progbits
	.align	128
        .global         _Z18scan_with_additionPjS_i
        .type           _Z18scan_with_additionPjS_i,@function
        .size           _Z18scan_with_additionPjS_i,(.L_x_3 - _Z18scan_with_additionPjS_i)
        .other          _Z18scan_with_additionPjS_i,@"STO_CUDA_ENTRY STV_DEFAULT"
_Z18scan_with_additionPjS_i:
.text._Z18scan_with_additionPjS_i:
[----:B------:R-:W-:Y:S01]  /*0000*/  LDC R1, c[0x0][0x37c] ;  /* 0x0000df00ff017b82 */ /* 0x000fe20000000800 */
[----:B------:R-:W0:Y:S01]  /*0010*/  S2R R11, SR_CTAID.X ;  /* 0x00000000000b7919 */ /* 0x000e220000002500 */
[----:B------:R-:W0:Y:S01]  /*0020*/  LDCU UR4, c[0x0][0x360] ;  /* 0x00006c00ff0477ac */ /* 0x000e220008000800 */
[----:B------:R-:W-:Y:S01]  /*0030*/  IMAD.MOV.U32 R6, RZ, RZ, RZ ;  /* 0x000000ffff067224 */ /* 0x000fe200078e00ff */
[----:B------:R-:W1:Y:S01]  /*0040*/  S2R R9, SR_TID.X ;  /* 0x0000000000097919 */ /* 0x000e620000002100 */
[----:B------:R-:W2:Y:S01]  /*0050*/  LDCU UR5, c[0x0][0x390] ;  /* 0x00007200ff0577ac */ /* 0x000ea20008000800 */
[----:B------:R-:W3:Y:S01]  /*0060*/  LDCU.64 UR6, c[0x0][0x358] ;  /* 0x00006b00ff0677ac */ /* 0x000ee20008000a00 */
[----:B0-----:R-:W-:-:S04]  /*0070*/  IMAD R0, R11, UR4, RZ ;  /* 0x000000040b007c24 */ /* 0x001fc8000f8e02ff */
[----:B-1----:R-:W-:Y:S02]  /*0080*/  IMAD R7, R0, 0x2, R9 ;  /* 0x0000000200077824 */ /* 0x002fe400078e0209 */
[----:B------:R-:W-:-:S03]  /*0090*/  IMAD.U32 R0, RZ, RZ, UR4 ;  /* 0x00000004ff007e24 */ /* 0x000fc6000f8e00ff */
[C---:B--2---:R-:W-:Y:S02]  /*00a0*/  ISETP.GE.U32.AND P0, PT, R7.reuse, UR5, PT ;  /* 0x0000000507007c0c */ /* 0x044fe4000bf06070 */
[----:B------:R-:W-:-:S04]  /*00b0*/  IADD3 R13, PT, PT, R7, R0, RZ ;  /* 0x00000000070d7210 */ /* 0x000fc80007ffe0ff */
[----:B------:R-:W-:-:S07]  /*00c0*/  ISETP.GE.U32.AND P1, PT, R13, UR5, PT ;  /* 0x000000050d007c0c */ /* 0x000fce000bf26070 */
[----:B------:R-:W0:Y:S08]  /*00d0*/  @!P0 LDC.64 R2, c[0x0][0x380] ;  /* 0x0000e000ff028b82 */ /* 0x000e300000000a00 */
[----:B------:R-:W1:Y:S01]  /*00e0*/  @!P1 LDC.64 R4, c[0x0][0x380] ;  /* 0x0000e000ff049b82 */ /* 0x000e620000000a00 */
[----:B0-----:R-:W-:-:S05]  /*00f0*/  @!P0 IMAD.WIDE.U32 R2, R7, 0x4, R2 ;  /* 0x0000000407028825 */ /* 0x001fca00078e0002 */
[----:B---3--:R-:W2:Y:S01]  /*0100*/  @!P0 LDG.E R6, desc[UR6][R2.64] ;  /* 0x0000000602068981 */ /* 0x008ea2000c1e1900 */
[----:B-1----:R-:W-:-:S06]  /*0110*/  @!P1 IMAD.WIDE.U32 R4, R13, 0x4, R4 ;  /* 0x000000040d049825 */ /* 0x002fcc00078e0004 */
[----:B------:R-:W3:Y:S01]  /*0120*/  @!P1 LDG.E R5, desc[UR6][R4.64] ;  /* 0x0000000604059981 */ /* 0x000ee2000c1e1900 */
[----:B------:R-:W0:Y:S01]  /*0130*/  S2UR UR5, SR_CgaCtaId ;  /* 0x00000000000579c3 */ /* 0x000e220000008800 */
[----:B------:R-:W-:Y:S01]  /*0140*/  UMOV UR4, 0x400 ;  /* 0x0000040000047882 */ /* 0x000fe20000000000 */
[----:B------:R-:W-:Y:S01]  /*0150*/  ISETP.GE.U32.AND P0, PT, R0, 0x2, PT ;  /* 0x000000020000780c */ /* 0x000fe20003f06070 */
[----:B0-----:R-:W-:Y:S01]  /*0160*/  ULEA UR4, UR5, UR4, 0x18 ;  /* 0x0000000405047291 */ /* 0x001fe2000f8ec0ff */
[----:B--2---:R-:W-:Y:S01]  /*0170*/  MOV R7, R6 ;  /* 0x0000000600077202 */ /* 0x004fe20000000f00 */
[----:B---3--:R-:W-:-:S04]  /*0180*/  @!P1 IMAD.IADD R7, R5, 0x1, R6 ;  /* 0x0000000105079824 */ /* 0x008fc800078e0206 */
[----:B------:R-:W-:-:S05]  /*0190*/  LEA R6, R9, UR4, 0x2 ;  /* 0x0000000409067c11 */ /* 0x000fca000f8e10ff */
[----:B------:R0:W-:Y:S01]  /*01a0*/  STS [R6], R7 ;  /* 0x0000000706007388 */ /* 0x0001e20000000800 */
[----:B------:R-:W-:Y:S01]  /*01b0*/  BAR.SYNC.DEFER_BLOCKING 0x0 ;  /* 0x0000000000007b1d */ /* 0x000fe20000010000 */
[----:B------:R-:W-:-:S05]  /*01c0*/  ISETP.NE.AND P1, PT, R9, RZ, PT ;  /* 0x000000ff0900720c */ /* 0x000fca0003f25270 */
[----:B------:R-:W-:Y:S08]  /*01d0*/  @!P0 BRA `(.L_x_0) ;  /* 0x00000000002c8947 */ /* 0x000ff00003800000 */
.L_x_1:
[----:B------:R-:W-:-:S04]  /*01e0*/  SHF.R.U32.HI R4, RZ, 0x1, R0 ;  /* 0x00000001ff047819 */ /* 0x000fc80000011600 */
[----:B------:R-:W-:-:S13]  /*01f0*/  ISETP.GE.U32.AND P0, PT, R9, R4, PT ;  /* 0x000000040900720c */ /* 0x000fda0003f06070 */
[----:B------:R-:W-:Y:S01]  /*0200*/  @!P0 LEA R2, R4, R6, 0x2 ;  /* 0x0000000604028211 */ /* 0x000fe200078e10ff */
[----:B------:R-:W-:Y:S05]  /*0210*/  @!P0 LDS R3, [R6] ;  /* 0x0000000006038984 */ /* 0x000fea0000000800 */
[----:B------:R-:W1:Y:S02]  /*0220*/  @!P0 LDS R2, [R2] ;  /* 0x0000000002028984 */ /* 0x000e640000000800 */
[----:B-1----:R-:W-:-:S05]  /*0230*/  @!P0 IMAD.IADD R3, R2, 0x1, R3 ;  /* 0x0000000102038824 */ /* 0x002fca00078e0203 */
[----:B------:R1:W-:Y:S01]  /*0240*/  @!P0 STS [R6], R3 ;  /* 0x0000000306008388 */ /* 0x0003e20000000800 */
[----:B------:R-:W-:Y:S01]  /*0250*/  BAR.SYNC.DEFER_BLOCKING 0x0 ;  /* 0x0000000000007b1d */ /* 0x000fe20000010000 */
[----:B------:R-:W-:Y:S02]  /*0260*/  ISETP.GT.U32.AND P0, PT, R0, 0x3, PT ;  /* 0x000000030000780c */ /* 0x000fe40003f04070 */
[----:B------:R-:W-:-:S11]  /*0270*/  MOV R0, R4 ;  /* 0x0000000400007202 */ /* 0x000fd60000000f00 */
[----:B-1----:R-:W-:Y:S05]  /*0280*/  @P0 BRA `(.L_x_1) ;  /* 0xfffffffc00d40947 */ /* 0x002fea000383ffff */
.L_x_0:
[----:B------:R-:W-:Y:S05]  /*0290*/  @P1 EXIT ;  /* 0x000000000000194d */ /* 0x000fea0003800000 */
[----:B------:R-:W1:Y:S01]  /*02a0*/  S2UR UR5, SR_CgaCtaId ;  /* 0x00000000000579c3 */ /* 0x000e620000008800 */
[----:B------:R-:W-:-:S07]  /*02b0*/  UMOV UR4, 0x400 ;  /* 0x0000040000047882 */ /* 0x000fce0000000000 */
[----:B------:R-:W2:Y:S01]  /*02c0*/  LDC.64 R2, c[0x0][0x388] ;  /* 0x0000e200ff027b82 */ /* 0x000ea20000000a00 */
[----:B-1----:R-:W-:Y:S01]  /*02d0*/  ULEA UR4, UR5, UR4, 0x18 ;  /* 0x0000000405047291 */ /* 0x002fe2000f8ec0ff */
[----:B--2---:R-:W-:-:S08]  /*02e0*/  IMAD.WIDE.U32 R2, R11, 0x4, R2 ;  /* 0x000000040b027825 */ /* 0x004fd000078e0002 */
[----:B------:R-:W1:Y:S04]  /*02f0*/  LDS R5, [UR4] ;  /* 0x00000004ff057984 */ /* 0x000e680008000800 */
[----:B-1----:R-:W-:Y:S01]  /*0300*/  STG.E desc[UR6][R2.64], R5 ;  /* 0x0000000502007986 */ /* 0x002fe2000c101906 */
[----:B------:R-:W-:Y:S05]  /*0310*/  EXIT ;  /* 0x000000000000794d */ /* 0x000fea0003800000 */
.L_x_2:
[----:B------:R-:W-:-:S00]  /*0320*/  BRA `(.L_x_2) ;  /* 0xfffffffc00fc7947 */ /* 0x000fc0000383ffff */
[----:B------:R-:W-:-:S00]  /*0330*/  NOP ;  /* 0x0000000000007918 */ /* 0x000fc00000000000 */
        /* <DEDUP_REMOVED lines=12> */
.L_x_3:


//--------------------- .nv.shared._Z18scan_with_additionPjS_i --------------------------
	.section	.nv.shared._Z18scan_with_additionPjS_i,"aw",@nobits
	.sectionflags	@""
	.align	16
	.zero		1024


//--------------------- .nv.shared.reserved.0     --------------------------
	.section	.nv.shared.reserved.0,"aw",@nobits
	.weak		__nv_reservedSMEM_offset_0_alias
	.size		__nv_reservedSMEM_offset_0_alias, 0, 64
	.other		__nv_reservedSMEM_offset_0_alias,@"STO_CUDA_RESERVED_SHARED STV_DEFAULT"
__nv_reservedSMEM_offset_0_alias:
	.zero		0
	.zero		64


//--------------------- .nv.constant0._Z18scan_with_additionPjS_i --------------------------
	.section	.nv.constant0._Z18scan_with_additionPjS_i,"a",@progbits
	.sectionflags	@""
	.align	4
.nv.constant0._Z18scan_with_additionPjS_i:
	.zero		916


//--------------------- SYMBOLS --------------------------

	.type		.nv.reservedSmem.offset0,@object
	.size		.nv.reservedSmem.offset0,0x4
	.type		.nv.reservedSmem.cap,@object
	.size		.nv.reservedSmem.cap,0x4
